	.headerflags	@"EF_CUDA_TEXMODE_UNIFIED EF_CUDA_64BIT_ADDRESS EF_CUDA_ACCELERATORS EF_CUDA_SM90 EF_CUDA_VIRTUAL_SM(EF_CUDA_SM90)"
	.elftype	@"ET_EXEC"


//--------------------- .nv.info                  --------------------------
	.section	.nv.info,"",@"SHT_CUDA_INFO"
	.align	4


	//----- nvinfo : EIATTR_REGCOUNT
	.align		4
        /*0000*/ 	.byte	0x04, 0x2f
        /*0002*/ 	.short	(.L_1 - .L_0)
	.align		4
.L_0:
        /*0004*/ 	.word	index@(triton_poi_fused_convolution_1)
        /*0008*/ 	.word	0x0000000c


	//----- nvinfo : EIATTR_MIN_STACK_SIZE
	.align		4
.L_1:
        /*000c*/ 	.byte	0x04, 0x12
        /*000e*/ 	.short	(.L_3 - .L_2)
	.align		4
.L_2:
        /*0010*/ 	.word	index@(triton_poi_fused_convolution_1)
        /*0014*/ 	.word	0x00000000


	//----- nvinfo : EIATTR_FRAME_SIZE
	.align		4
.L_3:
        /*0018*/ 	.byte	0x04, 0x11
        /*001a*/ 	.short	(.L_5 - .L_4)
	.align		4
.L_4:
        /*001c*/ 	.word	index@(triton_poi_fused_convolution_1)
        /*0020*/ 	.word	0x00000000


	//----- nvinfo : EIATTR_MIN_STACK_SIZE
	.align		4
.L_5:
        /*0024*/ 	.byte	0x04, 0x12
        /*0026*/ 	.short	(.L_7 - .L_6)
	.align		4
.L_6:
        /*0028*/ 	.word	index@(triton_poi_fused_convolution_1)
        /*002c*/ 	.word	0x00000000
.L_7:


//--------------------- .nv.info.triton_poi_fused_convolution_1 --------------------------
	.section	.nv.info.triton_poi_fused_convolution_1,"",@"SHT_CUDA_INFO"
	.sectionflags	@""
	.align	4


	//----- nvinfo : EIATTR_CUDA_API_VERSION
	.align		4
        /*0000*/ 	.byte	0x04, 0x37
        /*0002*/ 	.short	(.L_9 - .L_8)
.L_8:
        /*0004*/ 	.word	0x0000007c


	//----- nvinfo : EIATTR_KPARAM_INFO
	.align		4
.L_9:
        /*0008*/ 	.byte	0x04, 0x17
        /*000a*/ 	.short	(.L_11 - .L_10)
.L_10:
        /*000c*/ 	.word	0x00000000
        /*0010*/ 	.short	0x0002
        /*0012*/ 	.short	0x0010
        /*0014*/ 	.byte	0x00, 0xf0, 0x11, 0x00


	//----- nvinfo : EIATTR_KPARAM_INFO
	.align		4
.L_11:
        /*0018*/ 	.byte	0x04, 0x17
        /*001a*/ 	.short	(.L_13 - .L_12)
.L_12:
        /*001c*/ 	.word	0x00000000
        /*0020*/ 	.short	0x0001
        /*0022*/ 	.short	0x0008
        /*0024*/ 	.byte	0x00, 0xf4, 0x21, 0x00


	//----- nvinfo : EIATTR_KPARAM_INFO
	.align		4
.L_13:
        /*0028*/ 	.byte	0x04, 0x17
        /*002a*/ 	.short	(.L_15 - .L_14)
.L_14:
        /*002c*/ 	.word	0x00000000
        /*0030*/ 	.short	0x0000
        /*0032*/ 	.short	0x0000
        /*0034*/ 	.byte	0x00, 0xf4, 0x21, 0x00


	//----- nvinfo : EIATTR_SPARSE_MMA_MASK
	.align		4
.L_15:
        /*0038*/ 	.byte	0x03, 0x50
        /*003a*/ 	.short	0x0000


	//----- nvinfo : EIATTR_MAXREG_COUNT
	.align		4
        /*003c*/ 	.byte	0x03, 0x1b
        /*003e*/ 	.short	0x00ff


	//----- nvinfo : EIATTR_EXIT_INSTR_OFFSETS
	.align		4
        /*0040*/ 	.byte	0x04, 0x1c
        /*0042*/ 	.short	(.L_17 - .L_16)


	//   ....[0]....
.L_16:
        /*0044*/ 	.word	0x00000160


	//   ....[1]....
        /*0048*/ 	.word	0x00000180


	//----- nvinfo : EIATTR_REQNTID
	.align		4
.L_17:
        /*004c*/ 	.byte	0x04, 0x10
        /*004e*/ 	.short	(.L_19 - .L_18)
.L_18:
        /*0050*/ 	.word	0x00000020
        /*0054*/ 	.word	0x00000001
        /*0058*/ 	.word	0x00000001


	//----- nvinfo : EIATTR_CBANK_PARAM_SIZE
	.align		4
.L_19:
        /*005c*/ 	.byte	0x03, 0x19
        /*005e*/ 	.short	0x0014


	//----- nvinfo : EIATTR_PARAM_CBANK
	.align		4
        /*0060*/ 	.byte	0x04, 0x0a
        /*0062*/ 	.short	(.L_21 - .L_20)
	.align		4
.L_20:
        /*0064*/ 	.word	index@(.nv.constant0.triton_poi_fused_convolution_1)
        /*0068*/ 	.short	0x0210
        /*006a*/ 	.short	0x0014


	//----- nvinfo : EIATTR_SW_WAR
	.align		4
.L_21:
        /*006c*/ 	.byte	0x04, 0x36
        /*006e*/ 	.short	(.L_23 - .L_22)
.L_22:
        /*0070*/ 	.word	0x00000008
.L_23:


//--------------------- .nv.callgraph             --------------------------
	.section	.nv.callgraph,"",@"SHT_CUDA_CALLGRAPH"
	.align	4
	.sectionentsize	8
	.align		4
        /*0000*/ 	.word	0x00000000
	.align		4
        /*0004*/ 	.word	0xffffffff
	.align		4
        /*0008*/ 	.word	0x00000000
	.align		4
        /*000c*/ 	.word	0xfffffffe
	.align		4
        /*0010*/ 	.word	0x00000000
	.align		4
        /*0014*/ 	.word	0xfffffffd
	.align		4
        /*0018*/ 	.word	0x00000000
	.align		4
        /*001c*/ 	.word	0xfffffffc


//--------------------- .text.triton_poi_fused_convolution_1 --------------------------
	.section	.text.triton_poi_fused_convolution_1,"ax",@progbits
	.align	128
        .global         triton_poi_fused_convolution_1
        .type           triton_poi_fused_convolution_1,@function
        .size           triton_poi_fused_convolution_1,(.L_x_1 - triton_poi_fused_convolution_1)
        .other          triton_poi_fused_convolution_1,@"STO_CUDA_ENTRY STV_DEFAULT"
triton_poi_fused_convolution_1:
.text.triton_poi_fused_convolution_1:
[----:B------:R-:W0:Y:S02]  /*0000*/  LDC R1, c[0x0][0x28] ;  /* 0x00000a00ff017b82 */ /* 0x000e240000000800 */
[----:B------:R-:W1:Y:S01]  /*0010*/  S2R R8, SR_TID.X ;  /* 0x0000000000087919 */ /* 0x000e620000002100 */
[----:B------:R-:W2:Y:S01]  /*0020*/  LDC.64 R4, c[0x0][0x218] ;  /* 0x00008600ff047b82 */ /* 0x000ea20000000a00 */
[----:B------:R-:W-:Y:S01]  /*0030*/  ULDC.64 UR4, c[0x0][0x208] ;  /* 0x0000820000047ab9 */ /* 0x000fe20000000a00 */
[----:B------:R-:W3:Y:S06]  /*0040*/  S2R R7, SR_CTAID.X ;  /* 0x0000000000077919 */ /* 0x000eec0000002500 */
[----:B------:R-:W4:Y:S01]  /*0050*/  LDC.64 R2, c[0x0][0x210] ;  /* 0x00008400ff027b82 */ /* 0x000f220000000a00 */
[----:B-1----:R-:W-:-:S02]  /*0060*/  LOP3.LUT R0, R8, 0xf, RZ, 0xc0, !PT ;  /* 0x0000000f08007812 */ /* 0x002fc400078ec0ff */
[----:B---3--:R-:W-:-:S03]  /*0070*/  SHF.R.S32.HI R6, RZ, 0x1b, R7 ;  /* 0x0000001bff067819 */ /* 0x008fc60000011407 */
[----:B------:R-:W-:Y:S01]  /*0080*/  IMAD R7, R7, 0x10, R0 ;  /* 0x0000001007077824 */ /* 0x000fe200078e0200 */
[----:B------:R-:W-:-:S03]  /*0090*/  SGXT R0, R6, 0x1 ;  /* 0x000000010600781a */ /* 0x000fc60000000200 */
[C---:B----4-:R-:W-:Y:S01]  /*00a0*/  IMAD.WIDE R2, R7.reuse, 0x4, R2 ;  /* 0x0000000407027825 */ /* 0x050fe200078e0202 */
[----:B------:R-:W-:Y:S02]  /*00b0*/  ISETP.GE.AND P0, PT, R7, 0x10, PT ;  /* 0x000000100700780c */ /* 0x000fe40003f06270 */
[----:B------:R-:W-:-:S04]  /*00c0*/  LEA.HI R0, R0, R7, RZ, 0x2 ;  /* 0x0000000700007211 */ /* 0x000fc800078f10ff */
[----:B------:R-:W-:Y:S01]  /*00d0*/  SHF.R.S32.HI R9, RZ, 0x2, R0 ;  /* 0x00000002ff097819 */ /* 0x000fe20000011400 */
[----:B------:R-:W-:-:S04]  /*00e0*/  IMAD.MOV.U32 R0, RZ, RZ, RZ ;  /* 0x000000ffff007224 */ /* 0x000fc800078e00ff */
[----:B--2---:R-:W-:Y:S02]  /*00f0*/  IMAD.WIDE R4, R9, 0x4, R4 ;  /* 0x0000000409047825 */ /* 0x004fe400078e0204 */
[----:B------:R-:W2:Y:S02]  /*0100*/  @!P0 LDG.E R0, desc[UR4][R2.64] ;  /* 0x0000000402008981 */ /* 0x000ea4000c1e1900 */
[----:B------:R-:W-:-:S06]  /*0110*/  IMAD.MOV.U32 R9, RZ, RZ, RZ ;  /* 0x000000ffff097224 */ /* 0x000fcc00078e00ff */
[----:B------:R-:W2:Y:S01]  /*0120*/  @!P0 LDG.E.EL R9, desc[UR4][R4.64] ;  /* 0x0000000404098981 */ /* 0x000ea2000c2e1900 */
[----:B------:R-:W-:-:S04]  /*0130*/  LOP3.LUT P0, RZ, R8, 0x10, RZ, 0xc0, !PT ;  /* 0x0000001008ff7812 */ /* 0x000fc8000780c0ff */
[----:B------:R-:W-:Y:S01]  /*0140*/  ISETP.LT.AND P0, PT, R7, 0x10, !P0 ;  /* 0x000000100700780c */ /* 0x000fe20004701270 */
[----:B--2---:R-:W-:-:S12]  /*0150*/  FADD R9, R9, R0 ;  /* 0x0000000009097221 */ /* 0x004fd80000000000 */
[----:B------:R-:W-:Y:S05]  /*0160*/  @!P0 EXIT ;  /* 0x000000000000894d */ /* 0x000fea0003800000 */
[----:B------:R-:W-:Y:S01]  /*0170*/  STG.E desc[UR4][R2.64], R9 ;  /* 0x0000000902007986 */ /* 0x000fe2000c101904 */
[----:B------:R-:W-:Y:S05]  /*0180*/  EXIT ;  /* 0x000000000000794d */ /* 0x000fea0003800000 */
.L_x_0:
[----:B------:R-:W-:-:S00]  /*0190*/  BRA `(.L_x_0) ;  /* 0xfffffffc00fc7947 */ /* 0x000fc0000383ffff */
[----:B------:R-:W-:-:S00]  /*01a0*/  NOP ;  /* 0x0000000000007918 */ /* 0x000fc00000000000 */
        /* <DEDUP_REMOVED lines=13> */
.L_x_1:


//--------------------- .nv.constant0.triton_poi_fused_convolution_1 --------------------------
	.section	.nv.constant0.triton_poi_fused_convolution_1,"a",@progbits
	.sectionflags	@""
	.align	4
.nv.constant0.triton_poi_fused_convolution_1:
	.zero		548
